//
// Generated by NVIDIA NVVM Compiler
//
// Compiler Build ID: CL-36424714
// Cuda compilation tools, release 13.0, V13.0.88
// Based on NVVM 20.0.0
//

.version 9.0
.target sm_100
.address_size 64

	// .globl	_Z13arrayAdditionPiS_S_

.visible .entry _Z13arrayAdditionPiS_S_(
	.param .u64 .ptr .align 1 _Z13arrayAdditionPiS_S__param_0,
	.param .u64 .ptr .align 1 _Z13arrayAdditionPiS_S__param_1,
	.param .u64 .ptr .align 1 _Z13arrayAdditionPiS_S__param_2
)
{
	.reg .b32 	%r<8>;
	.reg .b64 	%rd<11>;

	ld.param.u64 	%rd1, [_Z13arrayAdditionPiS_S__param_0];
	ld.param.u64 	%rd2, [_Z13arrayAdditionPiS_S__param_1];
	ld.param.u64 	%rd3, [_Z13arrayAdditionPiS_S__param_2];
	cvta.to.global.u64 	%rd4, %rd3;
	cvta.to.global.u64 	%rd5, %rd2;
	cvta.to.global.u64 	%rd6, %rd1;
	mov.u32 	%r1, %tid.x;
	mov.u32 	%r2, %ctaid.x;
	mov.u32 	%r3, %ntid.x;
	mad.lo.s32 	%r4, %r2, %r3, %r1;
	mul.wide.s32 	%rd7, %r4, 4;
	add.s64 	%rd8, %rd6, %rd7;
	ld.global.u32 	%r5, [%rd8];
	add.s64 	%rd9, %rd5, %rd7;
	ld.global.u32 	%r6, [%rd9];
	add.s32 	%r7, %r6, %r5;
	add.s64 	%rd10, %rd4, %rd7;
	st.global.u32 	[%rd10], %r7;
	ret;

}


// ===== COMPILED SASS (sm_100) =====

	.target	sm_100

	.elftype	@"ET_EXEC"


//--------------------- .note.nv.tkinfo           --------------------------
	.section	.note.nv.tkinfo,"",@"SHT_NOTE"
	.sectionflags	@"SHF_NOTE_NV_TKINFO"
	.tkinfo
        /*0018*/ 	.word	0x00000002
        /*0030*/ 	.string	""
        /*0030*/ 	.string	"ptxas"
        /*0030*/ 	.string	"Cuda compilation tools, release 13.0, V13.0.88"
        /*0030*/ 	.string	"Build cuda_13.0.r13.0/compiler.36424714_0"
        /*0030*/ 	.string	"-arch sm_100 -m 64 "



//--------------------- .note.nv.cuinfo           --------------------------
	.section	.note.nv.cuinfo,"",@"SHT_NOTE"
	.sectionflags	@"SHF_NOTE_NV_CUINFO"
        /*0018*/ 	.short	0x0002
        /*001a*/ 	.short	0x0064
        /*001c*/ 	.short	0x0082
	.zero		2


//--------------------- .nv.info                  --------------------------
	.section	.nv.info,"",@"SHT_CUDA_INFO"
	.align	4


	//----- nvinfo : EIATTR_REGCOUNT
	.align		4
        /*0000*/ 	.byte	0x04, 0x2f
        /*0002*/ 	.short	(.L_1 - .L_0)
	.align		4
.L_0:
        /*0004*/ 	.word	index@(_Z13arrayAdditionPiS_S_)
        /*0008*/ 	.word	0x0000000c


	//----- nvinfo : EIATTR_FRAME_SIZE
	.align		4
.L_1:
        /*000c*/ 	.byte	0x04, 0x11
        /*000e*/ 	.short	(.L_3 - .L_2)
	.align		4
.L_2:
        /*0010*/ 	.word	index@(_Z13arrayAdditionPiS_S_)
        /*0014*/ 	.word	0x00000000


	//----- nvinfo : EIATTR_MIN_STACK_SIZE
	.align		4
.L_3:
        /*0018*/ 	.byte	0x04, 0x12
        /*001a*/ 	.short	(.L_5 - .L_4)
	.align		4
.L_4:
        /*001c*/ 	.word	index@(_Z13arrayAdditionPiS_S_)
        /*0020*/ 	.word	0x00000000
.L_5:


//--------------------- .nv.compat                --------------------------
	.section	.nv.compat,"",@"SHT_CUDA_COMPAT_INFO"
	.align	4
        /*0000*/ 	.byte	0x02, 0x09, 0x00, 0x00, 0x02, 0x02, 0x01, 0x00, 0x02, 0x05, 0x05, 0x00, 0x03, 0x07, 0x01, 0x01
        /*0010*/ 	.byte	0x02, 0x03, 0x00, 0x00, 0x02, 0x06, 0x01, 0x00, 0x04, 0x0b, 0x08, 0x00, 0x09, 0x00, 0x00, 0x00
        /*0020*/ 	.byte	0x00, 0x00, 0x00, 0x00


//--------------------- .nv.info._Z13arrayAdditionPiS_S_ --------------------------
	.section	.nv.info._Z13arrayAdditionPiS_S_,"",@"SHT_CUDA_INFO"
	.sectionflags	@""
	.align	4


	//----- nvinfo : EIATTR_CUDA_API_VERSION
	.align		4
        /*0000*/ 	.byte	0x04, 0x37
        /*0002*/ 	.short	(.L_7 - .L_6)
.L_6:
        /*0004*/ 	.word	0x00000082


	//----- nvinfo : EIATTR_KPARAM_INFO
	.align		4
.L_7:
        /*0008*/ 	.byte	0x04, 0x17
        /*000a*/ 	.short	(.L_9 - .L_8)
.L_8:
        /*000c*/ 	.word	0x00000000
        /*0010*/ 	.short	0x0002
        /*0012*/ 	.short	0x0010
        /*0014*/ 	.byte	0x00, 0xf5, 0x21, 0x00


	//----- nvinfo : EIATTR_KPARAM_INFO
	.align		4
.L_9:
        /*0018*/ 	.byte	0x04, 0x17
        /*001a*/ 	.short	(.L_11 - .L_10)
.L_10:
        /*001c*/ 	.word	0x00000000
        /*0020*/ 	.short	0x0001
        /*0022*/ 	.short	0x0008
        /*0024*/ 	.byte	0x00, 0xf5, 0x21, 0x00


	//----- nvinfo : EIATTR_KPARAM_INFO
	.align		4
.L_11:
        /*0028*/ 	.byte	0x04, 0x17
        /*002a*/ 	.short	(.L_13 - .L_12)
.L_12:
        /*002c*/ 	.word	0x00000000
        /*0030*/ 	.short	0x0000
        /*0032*/ 	.short	0x0000
        /*0034*/ 	.byte	0x00, 0xf5, 0x21, 0x00


	//----- nvinfo : EIATTR_SPARSE_MMA_MASK
	.align		4
.L_13:
        /*0038*/ 	.byte	0x03, 0x50
        /*003a*/ 	.short	0x0000


	//----- nvinfo : EIATTR_MAXREG_COUNT
	.align		4
        /*003c*/ 	.byte	0x03, 0x1b
        /*003e*/ 	.short	0x00ff


	//----- nvinfo : EIATTR_MERCURY_ISA_VERSION
	.align		4
        /*0040*/ 	.byte	0x03, 0x5f
        /*0042*/ 	.short	0x0101


	//----- nvinfo : EIATTR_VRC_CTA_INIT_COUNT
	.align		4
        /*0044*/ 	.byte	0x02, 0x4a
	.zero		1
	.zero		1


	//----- nvinfo : EIATTR_EXIT_INSTR_OFFSETS
	.align		4
        /*0048*/ 	.byte	0x04, 0x1c
        /*004a*/ 	.short	(.L_15 - .L_14)


	//   ....[0]....
.L_14:
        /*004c*/ 	.word	0x00000100


	//----- nvinfo : EIATTR_CBANK_PARAM_SIZE
	.align		4
.L_15:
        /*0050*/ 	.byte	0x03, 0x19
        /*0052*/ 	.short	0x0018


	//----- nvinfo : EIATTR_PARAM_CBANK
	.align		4
        /*0054*/ 	.byte	0x04, 0x0a
        /*0056*/ 	.short	(.L_17 - .L_16)
	.align		4
.L_16:
        /*0058*/ 	.word	index@(.nv.constant0._Z13arrayAdditionPiS_S_)
        /*005c*/ 	.short	0x0380
        /*005e*/ 	.short	0x0018


	//----- nvinfo : EIATTR_SW_WAR
	.align		4
.L_17:
        /*0060*/ 	.byte	0x04, 0x36
        /*0062*/ 	.short	(.L_19 - .L_18)
.L_18:
        /*0064*/ 	.word	0x00000008
.L_19:


//--------------------- .nv.callgraph             --------------------------
	.section	.nv.callgraph,"",@"SHT_CUDA_CALLGRAPH"
	.align	4
	.sectionentsize	8
	.align		4
        /*0000*/ 	.word	0x00000000
	.align		4
        /*0004*/ 	.word	0xffffffff
	.align		4
        /*0008*/ 	.word	0x00000000
	.align		4
        /*000c*/ 	.word	0xfffffffe
	.align		4
        /*0010*/ 	.word	0x00000000
	.align		4
        /*0014*/ 	.word	0xfffffffd
	.align		4
        /*0018*/ 	.word	0x00000000
	.align		4
        /*001c*/ 	.word	0xfffffffc


//--------------------- .text._Z13arrayAdditionPiS_S_ --------------------------
	.section	.text._Z13arrayAdditionPiS_S_,"ax",@progbits
	.align	128
        .global         _Z13arrayAdditionPiS_S_
        .type           _Z13arrayAdditionPiS_S_,@function
        .size           _Z13arrayAdditionPiS_S_,(.L_x_1 - _Z13arrayAdditionPiS_S_)
        .other          _Z13arrayAdditionPiS_S_,@"STO_CUDA_ENTRY STV_DEFAULT"
_Z13arrayAdditionPiS_S_:
.text._Z13arrayAdditionPiS_S_:
[----:B------:R-:W-:Y:S01]  /*0000*/  LDC R1, c[0x0][0x37c] ;  /* 0x0000df00ff017b82 */ /* 0x000fe20000000800 */
[----:B------:R-:W0:Y:S07]  /*0010*/  S2R R9, SR_TID.X ;  /* 0x0000000000097919 */ /* 0x000e2e0000002100 */
[----:B------:R-:W0:Y:S01]  /*0020*/  S2UR UR6, SR_CTAID.X ;  /* 0x00000000000679c3 */ /* 0x000e220000002500 */
[----:B------:R-:W1:Y:S07]  /*0030*/  LDCU.64 UR4, c[0x0][0x358] ;  /* 0x00006b00ff0477ac */ /* 0x000e6e0008000a00 */
[----:B------:R-:W0:Y:S08]  /*0040*/  LDC R0, c[0x0][0x360] ;  /* 0x0000d800ff007b82 */ /* 0x000e300000000800 */
[----:B------:R-:W2:Y:S08]  /*0050*/  LDC.64 R2, c[0x0][0x380] ;  /* 0x0000e000ff027b82 */ /* 0x000eb00000000a00 */
[----:B------:R-:W3:Y:S01]  /*0060*/  LDC.64 R4, c[0x0][0x388] ;  /* 0x0000e200ff047b82 */ /* 0x000ee20000000a00 */
[----:B0-----:R-:W-:-:S07]  /*0070*/  IMAD R9, R0, UR6, R9 ;  /* 0x0000000600097c24 */ /* 0x001fce000f8e0209 */
[----:B------:R-:W0:Y:S01]  /*0080*/  LDC.64 R6, c[0x0][0x390] ;  /* 0x0000e400ff067b82 */ /* 0x000e220000000a00 */
[----:B--2---:R-:W-:-:S06]  /*0090*/  IMAD.WIDE R2, R9, 0x4, R2 ;  /* 0x0000000409027825 */ /* 0x004fcc00078e0202 */
[----:B-1----:R-:W2:Y:S01]  /*00a0*/  LDG.E R2, desc[UR4][R2.64] ;  /* 0x0000000402027981 */ /* 0x002ea2000c1e1900 */
[----:B---3--:R-:W-:-:S06]  /*00b0*/  IMAD.WIDE R4, R9, 0x4, R4 ;  /* 0x0000000409047825 */ /* 0x008fcc00078e0204 */
[----:B------:R-:W2:Y:S01]  /*00c0*/  LDG.E R5, desc[UR4][R4.64] ;  /* 0x0000000404057981 */ /* 0x000ea2000c1e1900 */
[----:B0-----:R-:W-:Y:S01]  /*00d0*/  IMAD.WIDE R6, R9, 0x4, R6 ;  /* 0x0000000409067825 */ /* 0x001fe200078e0206 */
[----:B--2---:R-:W-:-:S05]  /*00e0*/  IADD3 R9, PT, PT, R2, R5, RZ ;  /* 0x0000000502097210 */ /* 0x004fca0007ffe0ff */
[----:B------:R-:W-:Y:S01]  /*00f0*/  STG.E desc[UR4][R6.64], R9 ;  /* 0x0000000906007986 */ /* 0x000fe2000c101904 */
[----:B------:R-:W-:Y:S05]  /*0100*/  EXIT ;  /* 0x000000000000794d */ /* 0x000fea0003800000 */
.L_x_0:
[----:B------:R-:W-:-:S00]  /*0110*/  BRA `(.L_x_0) ;  /* 0xfffffffc00fc7947 */ /* 0x000fc0000383ffff */
[----:B------:R-:W-:-:S00]  /*0120*/  NOP ;  /* 0x0000000000007918 */ /* 0x000fc00000000000 */
        /* <DEDUP_REMOVED lines=13> */
.L_x_1:


//--------------------- .nv.shared.reserved.0     --------------------------
	.section	.nv.shared.reserved.0,"aw",@nobits
	.weak		__nv_reservedSMEM_offset_0_alias
	.size		__nv_reservedSMEM_offset_0_alias, 0, 64
	.other		__nv_reservedSMEM_offset_0_alias,@"STO_CUDA_RESERVED_SHARED STV_DEFAULT"
__nv_reservedSMEM_offset_0_alias:
	.zero		0
	.zero		64


//--------------------- .nv.constant0._Z13arrayAdditionPiS_S_ --------------------------
	.section	.nv.constant0._Z13arrayAdditionPiS_S_,"a",@progbits
	.sectionflags	@""
	.align	4
.nv.constant0._Z13arrayAdditionPiS_S_:
	.zero		920


//--------------------- SYMBOLS --------------------------

	.type		.nv.reservedSmem.offset0,@object
	.size		.nv.reservedSmem.offset0,0x4
